//
// Generated by NVIDIA NVVM Compiler
//
// Compiler Build ID: CL-36424714
// Cuda compilation tools, release 13.0, V13.0.88
// Based on NVVM 20.0.0
//

.version 9.0
.target sm_100
.address_size 64

	// .globl	_Z7upsweepPiii

.visible .entry _Z7upsweepPiii(
	.param .u64 .ptr .align 1 _Z7upsweepPiii_param_0,
	.param .u32 _Z7upsweepPiii_param_1,
	.param .u32 _Z7upsweepPiii_param_2
)
{
	.reg .pred 	%p<2>;
	.reg .b32 	%r<12>;
	.reg .b64 	%rd<10>;

	ld.param.u64 	%rd1, [_Z7upsweepPiii_param_0];
	ld.param.u32 	%r3, [_Z7upsweepPiii_param_1];
	ld.param.u32 	%r2, [_Z7upsweepPiii_param_2];
	mov.u32 	%r4, %tid.x;
	mov.u32 	%r5, %ctaid.x;
	mov.u32 	%r6, %ntid.x;
	mad.lo.s32 	%r7, %r5, %r6, %r4;
	mad.lo.s32 	%r8, %r2, %r7, %r2;
	shl.b32 	%r1, %r8, 1;
	setp.gt.s32 	%p1, %r1, %r3;
	@%p1 bra 	$L__BB0_2;
	cvta.to.global.u64 	%rd2, %rd1;
	cvt.s64.s32 	%rd3, %r2;
	cvt.s64.s32 	%rd4, %r1;
	sub.s64 	%rd5, %rd4, %rd3;
	shl.b64 	%rd6, %rd5, 2;
	add.s64 	%rd7, %rd2, %rd6;
	ld.global.u32 	%r9, [%rd7+-4];
	mul.wide.s32 	%rd8, %r1, 4;
	add.s64 	%rd9, %rd2, %rd8;
	ld.global.u32 	%r10, [%rd9+-4];
	add.s32 	%r11, %r10, %r9;
	st.global.u32 	[%rd9+-4], %r11;
$L__BB0_2:
	ret;

}
	// .globl	_Z9downsweepPiii
.visible .entry _Z9downsweepPiii(
	.param .u64 .ptr .align 1 _Z9downsweepPiii_param_0,
	.param .u32 _Z9downsweepPiii_param_1,
	.param .u32 _Z9downsweepPiii_param_2
)
{
	.reg .pred 	%p<2>;
	.reg .b32 	%r<12>;
	.reg .b64 	%rd<10>;

	ld.param.u64 	%rd1, [_Z9downsweepPiii_param_0];
	ld.param.u32 	%r3, [_Z9downsweepPiii_param_1];
	ld.param.u32 	%r2, [_Z9downsweepPiii_param_2];
	mov.u32 	%r4, %tid.x;
	mov.u32 	%r5, %ctaid.x;
	mov.u32 	%r6, %ntid.x;
	mad.lo.s32 	%r7, %r5, %r6, %r4;
	mad.lo.s32 	%r8, %r2, %r7, %r2;
	shl.b32 	%r1, %r8, 1;
	setp.gt.s32 	%p1, %r1, %r3;
	@%p1 bra 	$L__BB1_2;
	cvta.to.global.u64 	%rd2, %rd1;
	cvt.s64.s32 	%rd3, %r2;
	cvt.s64.s32 	%rd4, %r1;
	sub.s64 	%rd5, %rd4, %rd3;
	shl.b64 	%rd6, %rd5, 2;
	add.s64 	%rd7, %rd2, %rd6;
	ld.global.u32 	%r9, [%rd7+-4];
	mul.wide.s32 	%rd8, %r1, 4;
	add.s64 	%rd9, %rd2, %rd8;
	ld.global.u32 	%r10, [%rd9+-4];
	add.s32 	%r11, %r10, %r9;
	st.global.u32 	[%rd9+-4], %r11;
$L__BB1_2:
	ret;

}


// ===== COMPILED SASS (sm_100) =====

	.target	sm_100

	.elftype	@"ET_EXEC"


//--------------------- .note.nv.tkinfo           --------------------------
	.section	.note.nv.tkinfo,"",@"SHT_NOTE"
	.sectionflags	@"SHF_NOTE_NV_TKINFO"
	.tkinfo
        /*0018*/ 	.word	0x00000002
        /*0030*/ 	.string	""
        /*0030*/ 	.string	"ptxas"
        /*0030*/ 	.string	"Cuda compilation tools, release 13.0, V13.0.88"
        /*0030*/ 	.string	"Build cuda_13.0.r13.0/compiler.36424714_0"
        /*0030*/ 	.string	"-arch sm_100 -m 64 "



//--------------------- .note.nv.cuinfo           --------------------------
	.section	.note.nv.cuinfo,"",@"SHT_NOTE"
	.sectionflags	@"SHF_NOTE_NV_CUINFO"
        /*0018*/ 	.short	0x0002
        /*001a*/ 	.short	0x0064
        /*001c*/ 	.short	0x0082
	.zero		2


//--------------------- .nv.info                  --------------------------
	.section	.nv.info,"",@"SHT_CUDA_INFO"
	.align	4


	//----- nvinfo : EIATTR_REGCOUNT
	.align		4
        /*0000*/ 	.byte	0x04, 0x2f
        /*0002*/ 	.short	(.L_1 - .L_0)
	.align		4
.L_0:
        /*0004*/ 	.word	index@(_Z7upsweepPiii)
        /*0008*/ 	.word	0x0000000a


	//----- nvinfo : EIATTR_FRAME_SIZE
	.align		4
.L_1:
        /*000c*/ 	.byte	0x04, 0x11
        /*000e*/ 	.short	(.L_3 - .L_2)
	.align		4
.L_2:
        /*0010*/ 	.word	index@(_Z7upsweepPiii)
        /*0014*/ 	.word	0x00000000


	//----- nvinfo : EIATTR_REGCOUNT
	.align		4
.L_3:
        /*0018*/ 	.byte	0x04, 0x2f
        /*001a*/ 	.short	(.L_5 - .L_4)
	.align		4
.L_4:
        /*001c*/ 	.word	index@(_Z9downsweepPiii)
        /*0020*/ 	.word	0x0000000a


	//----- nvinfo : EIATTR_FRAME_SIZE
	.align		4
.L_5:
        /*0024*/ 	.byte	0x04, 0x11
        /*0026*/ 	.short	(.L_7 - .L_6)
	.align		4
.L_6:
        /*0028*/ 	.word	index@(_Z9downsweepPiii)
        /*002c*/ 	.word	0x00000000


	//----- nvinfo : EIATTR_MIN_STACK_SIZE
	.align		4
.L_7:
        /*0030*/ 	.byte	0x04, 0x12
        /*0032*/ 	.short	(.L_9 - .L_8)
	.align		4
.L_8:
        /*0034*/ 	.word	index@(_Z9downsweepPiii)
        /*0038*/ 	.word	0x00000000


	//----- nvinfo : EIATTR_MIN_STACK_SIZE
	.align		4
.L_9:
        /*003c*/ 	.byte	0x04, 0x12
        /*003e*/ 	.short	(.L_11 - .L_10)
	.align		4
.L_10:
        /*0040*/ 	.word	index@(_Z7upsweepPiii)
        /*0044*/ 	.word	0x00000000
.L_11:


//--------------------- .nv.compat                --------------------------
	.section	.nv.compat,"",@"SHT_CUDA_COMPAT_INFO"
	.align	4
        /*0000*/ 	.byte	0x02, 0x09, 0x00, 0x00, 0x02, 0x02, 0x01, 0x00, 0x02, 0x05, 0x05, 0x00, 0x03, 0x07, 0x01, 0x01
        /*0010*/ 	.byte	0x02, 0x03, 0x00, 0x00, 0x02, 0x06, 0x01, 0x00, 0x04, 0x0b, 0x08, 0x00, 0x09, 0x00, 0x00, 0x00
        /*0020*/ 	.byte	0x00, 0x00, 0x00, 0x00


//--------------------- .nv.info._Z9downsweepPiii --------------------------
	.section	.nv.info._Z9downsweepPiii,"",@"SHT_CUDA_INFO"
	.sectionflags	@""
	.align	4


	//----- nvinfo : EIATTR_CUDA_API_VERSION
	.align		4
        /*0000*/ 	.byte	0x04, 0x37
        /*0002*/ 	.short	(.L_13 - .L_12)
.L_12:
        /*0004*/ 	.word	0x00000082


	//----- nvinfo : EIATTR_KPARAM_INFO
	.align		4
.L_13:
        /*0008*/ 	.byte	0x04, 0x17
        /*000a*/ 	.short	(.L_15 - .L_14)
.L_14:
        /*000c*/ 	.word	0x00000000
        /*0010*/ 	.short	0x0002
        /*0012*/ 	.short	0x000c
        /*0014*/ 	.byte	0x00, 0xf0, 0x11, 0x00


	//----- nvinfo : EIATTR_KPARAM_INFO
	.align		4
.L_15:
        /*0018*/ 	.byte	0x04, 0x17
        /*001a*/ 	.short	(.L_17 - .L_16)
.L_16:
        /*001c*/ 	.word	0x00000000
        /*0020*/ 	.short	0x0001
        /*0022*/ 	.short	0x0008
        /*0024*/ 	.byte	0x00, 0xf0, 0x11, 0x00


	//----- nvinfo : EIATTR_KPARAM_INFO
	.align		4
.L_17:
        /*0028*/ 	.byte	0x04, 0x17
        /*002a*/ 	.short	(.L_19 - .L_18)
.L_18:
        /*002c*/ 	.word	0x00000000
        /*0030*/ 	.short	0x0000
        /*0032*/ 	.short	0x0000
        /*0034*/ 	.byte	0x00, 0xf5, 0x21, 0x00


	//----- nvinfo : EIATTR_SPARSE_MMA_MASK
	.align		4
.L_19:
        /*0038*/ 	.byte	0x03, 0x50
        /*003a*/ 	.short	0x0000


	//----- nvinfo : EIATTR_MAXREG_COUNT
	.align		4
        /*003c*/ 	.byte	0x03, 0x1b
        /*003e*/ 	.short	0x00ff


	//----- nvinfo : EIATTR_MERCURY_ISA_VERSION
	.align		4
        /*0040*/ 	.byte	0x03, 0x5f
        /*0042*/ 	.short	0x0101


	//----- nvinfo : EIATTR_VRC_CTA_INIT_COUNT
	.align		4
        /*0044*/ 	.byte	0x02, 0x4a
	.zero		1
	.zero		1


	//----- nvinfo : EIATTR_EXIT_INSTR_OFFSETS
	.align		4
        /*0048*/ 	.byte	0x04, 0x1c
        /*004a*/ 	.short	(.L_21 - .L_20)


	//   ....[0]....
.L_20:
        /*004c*/ 	.word	0x00000090


	//   ....[1]....
        /*0050*/ 	.word	0x00000170


	//----- nvinfo : EIATTR_CBANK_PARAM_SIZE
	.align		4
.L_21:
        /*0054*/ 	.byte	0x03, 0x19
        /*0056*/ 	.short	0x0010


	//----- nvinfo : EIATTR_PARAM_CBANK
	.align		4
        /*0058*/ 	.byte	0x04, 0x0a
        /*005a*/ 	.short	(.L_23 - .L_22)
	.align		4
.L_22:
        /*005c*/ 	.word	index@(.nv.constant0._Z9downsweepPiii)
        /*0060*/ 	.short	0x0380
        /*0062*/ 	.short	0x0010


	//----- nvinfo : EIATTR_SW_WAR
	.align		4
.L_23:
        /*0064*/ 	.byte	0x04, 0x36
        /*0066*/ 	.short	(.L_25 - .L_24)
.L_24:
        /*0068*/ 	.word	0x00000008
.L_25:


//--------------------- .nv.info._Z7upsweepPiii   --------------------------
	.section	.nv.info._Z7upsweepPiii,"",@"SHT_CUDA_INFO"
	.sectionflags	@""
	.align	4


	//----- nvinfo : EIATTR_CUDA_API_VERSION
	.align		4
        /*0000*/ 	.byte	0x04, 0x37
        /*0002*/ 	.short	(.L_27 - .L_26)
.L_26:
        /*0004*/ 	.word	0x00000082


	//----- nvinfo : EIATTR_KPARAM_INFO
	.align		4
.L_27:
        /*0008*/ 	.byte	0x04, 0x17
        /*000a*/ 	.short	(.L_29 - .L_28)
.L_28:
        /*000c*/ 	.word	0x00000000
        /*0010*/ 	.short	0x0002
        /*0012*/ 	.short	0x000c
        /*0014*/ 	.byte	0x00, 0xf0, 0x11, 0x00


	//----- nvinfo : EIATTR_KPARAM_INFO
	.align		4
.L_29:
        /*0018*/ 	.byte	0x04, 0x17
        /*001a*/ 	.short	(.L_31 - .L_30)
.L_30:
        /*001c*/ 	.word	0x00000000
        /*0020*/ 	.short	0x0001
        /*0022*/ 	.short	0x0008
        /*0024*/ 	.byte	0x00, 0xf0, 0x11, 0x00


	//----- nvinfo : EIATTR_KPARAM_INFO
	.align		4
.L_31:
        /*0028*/ 	.byte	0x04, 0x17
        /*002a*/ 	.short	(.L_33 - .L_32)
.L_32:
        /*002c*/ 	.word	0x00000000
        /*0030*/ 	.short	0x0000
        /*0032*/ 	.short	0x0000
        /*0034*/ 	.byte	0x00, 0xf5, 0x21, 0x00


	//----- nvinfo : EIATTR_SPARSE_MMA_MASK
	.align		4
.L_33:
        /*0038*/ 	.byte	0x03, 0x50
        /*003a*/ 	.short	0x0000


	//----- nvinfo : EIATTR_MAXREG_COUNT
	.align		4
        /*003c*/ 	.byte	0x03, 0x1b
        /*003e*/ 	.short	0x00ff


	//----- nvinfo : EIATTR_MERCURY_ISA_VERSION
	.align		4
        /*0040*/ 	.byte	0x03, 0x5f
        /*0042*/ 	.short	0x0101


	//----- nvinfo : EIATTR_VRC_CTA_INIT_COUNT
	.align		4
        /*0044*/ 	.byte	0x02, 0x4a
	.zero		1
	.zero		1


	//----- nvinfo : EIATTR_EXIT_INSTR_OFFSETS
	.align		4
        /*0048*/ 	.byte	0x04, 0x1c
        /*004a*/ 	.short	(.L_35 - .L_34)


	//   ....[0]....
.L_34:
        /*004c*/ 	.word	0x00000090


	//   ....[1]....
        /*0050*/ 	.word	0x00000170


	//----- nvinfo : EIATTR_CBANK_PARAM_SIZE
	.align		4
.L_35:
        /*0054*/ 	.byte	0x03, 0x19
        /*0056*/ 	.short	0x0010


	//----- nvinfo : EIATTR_PARAM_CBANK
	.align		4
        /*0058*/ 	.byte	0x04, 0x0a
        /*005a*/ 	.short	(.L_37 - .L_36)
	.align		4
.L_36:
        /*005c*/ 	.word	index@(.nv.constant0._Z7upsweepPiii)
        /*0060*/ 	.short	0x0380
        /*0062*/ 	.short	0x0010


	//----- nvinfo : EIATTR_SW_WAR
	.align		4
.L_37:
        /*0064*/ 	.byte	0x04, 0x36
        /*0066*/ 	.short	(.L_39 - .L_38)
.L_38:
        /*0068*/ 	.word	0x00000008
.L_39:


//--------------------- .nv.callgraph             --------------------------
	.section	.nv.callgraph,"",@"SHT_CUDA_CALLGRAPH"
	.align	4
	.sectionentsize	8
	.align		4
        /*0000*/ 	.word	0x00000000
	.align		4
        /*0004*/ 	.word	0xffffffff
	.align		4
        /*0008*/ 	.word	0x00000000
	.align		4
        /*000c*/ 	.word	0xfffffffe
	.align		4
        /*0010*/ 	.word	0x00000000
	.align		4
        /*0014*/ 	.word	0xfffffffd
	.align		4
        /*0018*/ 	.word	0x00000000
	.align		4
        /*001c*/ 	.word	0xfffffffc


//--------------------- .text._Z9downsweepPiii    --------------------------
	.section	.text._Z9downsweepPiii,"ax",@progbits
	.align	128
        .global         _Z9downsweepPiii
        .type           _Z9downsweepPiii,@function
        .size           _Z9downsweepPiii,(.L_x_2 - _Z9downsweepPiii)
        .other          _Z9downsweepPiii,@"STO_CUDA_ENTRY STV_DEFAULT"
_Z9downsweepPiii:
.text._Z9downsweepPiii:
[----:B------:R-:W-:Y:S01]  /*0000*/  LDC R1, c[0x0][0x37c] ;  /* 0x0000df00ff017b82 */ /* 0x000fe20000000800 */
[----:B------:R-:W0:Y:S07]  /*0010*/  S2R R0, SR_TID.X ;  /* 0x0000000000007919 */ /* 0x000e2e0000002100 */
[----:B------:R-:W0:Y:S08]  /*0020*/  S2UR UR4, SR_CTAID.X ;  /* 0x00000000000479c3 */ /* 0x000e300000002500 */
[----:B------:R-:W0:Y:S08]  /*0030*/  LDC R3, c[0x0][0x360] ;  /* 0x0000d800ff037b82 */ /* 0x000e300000000800 */
[----:B------:R-:W1:Y:S01]  /*0040*/  LDC.64 R6, c[0x0][0x388] ;  /* 0x0000e200ff067b82 */ /* 0x000e620000000a00 */
[----:B0-----:R-:W-:-:S04]  /*0050*/  IMAD R0, R3, UR4, R0 ;  /* 0x0000000403007c24 */ /* 0x001fc8000f8e0200 */
[----:B-1----:R-:W-:-:S04]  /*0060*/  IMAD R0, R0, R7, R7 ;  /* 0x0000000700007224 */ /* 0x002fc800078e0207 */
[----:B------:R-:W-:-:S05]  /*0070*/  IMAD.SHL.U32 R5, R0, 0x2, RZ ;  /* 0x0000000200057824 */ /* 0x000fca00078e00ff */
[----:B------:R-:W-:-:S13]  /*0080*/  ISETP.GT.AND P0, PT, R5, R6, PT ;  /* 0x000000060500720c */ /* 0x000fda0003f04270 */
[----:B------:R-:W-:Y:S05]  /*0090*/  @P0 EXIT ;  /* 0x000000000000094d */ /* 0x000fea0003800000 */
[----:B------:R-:W0:Y:S01]  /*00a0*/  LDC.64 R2, c[0x0][0x380] ;  /* 0x0000e000ff027b82 */ /* 0x000e220000000a00 */
[----:B------:R-:W1:Y:S01]  /*00b0*/  LDCU.64 UR6, c[0x0][0x380] ;  /* 0x00007000ff0677ac */ /* 0x000e620008000a00 */
[----:B------:R-:W-:Y:S02]  /*00c0*/  SHF.R.S32.HI R0, RZ, 0x1f, R7 ;  /* 0x0000001fff007819 */ /* 0x000fe40000011407 */
[C---:B------:R-:W-:Y:S01]  /*00d0*/  IADD3 R6, P0, PT, R5.reuse, -R7, RZ ;  /* 0x8000000705067210 */ /* 0x040fe20007f1e0ff */
[----:B------:R-:W2:Y:S03]  /*00e0*/  LDCU.64 UR4, c[0x0][0x358] ;  /* 0x00006b00ff0477ac */ /* 0x000ea60008000a00 */
[C---:B------:R-:W-:Y:S02]  /*00f0*/  LEA.HI.X.SX32 R7, R5.reuse, ~R0, 0x1, P0 ;  /* 0x8000000005077211 */ /* 0x040fe400000f0eff */
[----:B-1----:R-:W-:Y:S01]  /*0100*/  LEA R4, P0, R6, UR6, 0x2 ;  /* 0x0000000606047c11 */ /* 0x002fe2000f8010ff */
[----:B0-----:R-:W-:-:S03]  /*0110*/  IMAD.WIDE R2, R5, 0x4, R2 ;  /* 0x0000000405027825 */ /* 0x001fc600078e0202 */
[----:B------:R-:W-:Y:S02]  /*0120*/  LEA.HI.X R5, R6, UR7, R7, 0x2, P0 ;  /* 0x0000000706057c11 */ /* 0x000fe400080f1407 */
[----:B--2---:R-:W2:Y:S04]  /*0130*/  LDG.E R7, desc[UR4][R2.64+-0x4] ;  /* 0xfffffc0402077981 */ /* 0x004ea8000c1e1900 */
[----:B------:R-:W2:Y:S02]  /*0140*/  LDG.E R4, desc[UR4][R4.64+-0x4] ;  /* 0xfffffc0404047981 */ /* 0x000ea4000c1e1900 */
[----:B--2---:R-:W-:-:S05]  /*0150*/  IMAD.IADD R7, R4, 0x1, R7 ;  /* 0x0000000104077824 */ /* 0x004fca00078e0207 */
[----:B------:R-:W-:Y:S01]  /*0160*/  STG.E desc[UR4][R2.64+-0x4], R7 ;  /* 0xfffffc0702007986 */ /* 0x000fe2000c101904 */
[----:B------:R-:W-:Y:S05]  /*0170*/  EXIT ;  /* 0x000000000000794d */ /* 0x000fea0003800000 */
.L_x_0:
[----:B------:R-:W-:-:S00]  /*0180*/  BRA `(.L_x_0) ;  /* 0xfffffffc00fc7947 */ /* 0x000fc0000383ffff */
[----:B------:R-:W-:-:S00]  /*0190*/  NOP ;  /* 0x0000000000007918 */ /* 0x000fc00000000000 */
        /* <DEDUP_REMOVED lines=14> */
.L_x_2:


//--------------------- .text._Z7upsweepPiii      --------------------------
	.section	.text._Z7upsweepPiii,"ax",@progbits
	.align	128
        .global         _Z7upsweepPiii
        .type           _Z7upsweepPiii,@function
        .size           _Z7upsweepPiii,(.L_x_3 - _Z7upsweepPiii)
        .other          _Z7upsweepPiii,@"STO_CUDA_ENTRY STV_DEFAULT"
_Z7upsweepPiii:
.text._Z7upsweepPiii:
        /* <DEDUP_REMOVED lines=24> */
.L_x_1:
        /* <DEDUP_REMOVED lines=16> */
.L_x_3:


//--------------------- .nv.shared.reserved.0     --------------------------
	.section	.nv.shared.reserved.0,"aw",@nobits
	.weak		__nv_reservedSMEM_offset_0_alias
	.size		__nv_reservedSMEM_offset_0_alias, 0, 64
	.other		__nv_reservedSMEM_offset_0_alias,@"STO_CUDA_RESERVED_SHARED STV_DEFAULT"
__nv_reservedSMEM_offset_0_alias:
	.zero		0
	.zero		64


//--------------------- .nv.constant0._Z9downsweepPiii --------------------------
	.section	.nv.constant0._Z9downsweepPiii,"a",@progbits
	.sectionflags	@""
	.align	4
.nv.constant0._Z9downsweepPiii:
	.zero		912


//--------------------- .nv.constant0._Z7upsweepPiii --------------------------
	.section	.nv.constant0._Z7upsweepPiii,"a",@progbits
	.sectionflags	@""
	.align	4
.nv.constant0._Z7upsweepPiii:
	.zero		912


//--------------------- SYMBOLS --------------------------

	.type		.nv.reservedSmem.offset0,@object
	.size		.nv.reservedSmem.offset0,0x4
